//
// Generated by NVIDIA NVVM Compiler
//
// Compiler Build ID: CL-36424714
// Cuda compilation tools, release 13.0, V13.0.88
// Based on NVVM 20.0.0
//

.version 9.0
.target sm_100
.address_size 64

	// .globl	Fma

.visible .entry Fma(
	.param .u32 Fma_param_0,
	.param .f32 Fma_param_1,
	.param .u64 .ptr .align 1 Fma_param_2,
	.param .u64 .ptr .align 1 Fma_param_3,
	.param .u64 .ptr .align 1 Fma_param_4
)
{
	.reg .pred 	%p<2>;
	.reg .b32 	%r<6>;
	.reg .b32 	%f<5>;
	.reg .b64 	%rd<11>;

	ld.param.u32 	%r2, [Fma_param_0];
	ld.param.f32 	%f1, [Fma_param_1];
	ld.param.u64 	%rd1, [Fma_param_2];
	ld.param.u64 	%rd2, [Fma_param_3];
	ld.param.u64 	%rd3, [Fma_param_4];
	mov.u32 	%r3, %ctaid.x;
	mov.u32 	%r4, %ntid.x;
	mov.u32 	%r5, %tid.x;
	mad.lo.s32 	%r1, %r3, %r4, %r5;
	setp.ge.s32 	%p1, %r1, %r2;
	@%p1 bra 	$L__BB0_2;
	cvta.to.global.u64 	%rd4, %rd2;
	cvta.to.global.u64 	%rd5, %rd3;
	cvta.to.global.u64 	%rd6, %rd1;
	mul.wide.s32 	%rd7, %r1, 4;
	add.s64 	%rd8, %rd4, %rd7;
	ld.global.f32 	%f2, [%rd8];
	add.s64 	%rd9, %rd5, %rd7;
	ld.global.f32 	%f3, [%rd9];
	fma.rn.f32 	%f4, %f1, %f2, %f3;
	add.s64 	%rd10, %rd6, %rd7;
	st.global.f32 	[%rd10], %f4;
$L__BB0_2:
	ret;

}


// ===== COMPILED SASS (sm_100) =====

	.target	sm_100

	.elftype	@"ET_EXEC"


//--------------------- .note.nv.tkinfo           --------------------------
	.section	.note.nv.tkinfo,"",@"SHT_NOTE"
	.sectionflags	@"SHF_NOTE_NV_TKINFO"
	.tkinfo
        /*0018*/ 	.word	0x00000002
        /*0030*/ 	.string	""
        /*0030*/ 	.string	"ptxas"
        /*0030*/ 	.string	"Cuda compilation tools, release 13.0, V13.0.88"
        /*0030*/ 	.string	"Build cuda_13.0.r13.0/compiler.36424714_0"
        /*0030*/ 	.string	"-arch sm_100 -m 64 "



//--------------------- .note.nv.cuinfo           --------------------------
	.section	.note.nv.cuinfo,"",@"SHT_NOTE"
	.sectionflags	@"SHF_NOTE_NV_CUINFO"
        /*0018*/ 	.short	0x0002
        /*001a*/ 	.short	0x0064
        /*001c*/ 	.short	0x0082
	.zero		2


//--------------------- .nv.info                  --------------------------
	.section	.nv.info,"",@"SHT_CUDA_INFO"
	.align	4


	//----- nvinfo : EIATTR_REGCOUNT
	.align		4
        /*0000*/ 	.byte	0x04, 0x2f
        /*0002*/ 	.short	(.L_1 - .L_0)
	.align		4
.L_0:
        /*0004*/ 	.word	index@(Fma)
        /*0008*/ 	.word	0x0000000c


	//----- nvinfo : EIATTR_FRAME_SIZE
	.align		4
.L_1:
        /*000c*/ 	.byte	0x04, 0x11
        /*000e*/ 	.short	(.L_3 - .L_2)
	.align		4
.L_2:
        /*0010*/ 	.word	index@(Fma)
        /*0014*/ 	.word	0x00000000


	//----- nvinfo : EIATTR_MIN_STACK_SIZE
	.align		4
.L_3:
        /*0018*/ 	.byte	0x04, 0x12
        /*001a*/ 	.short	(.L_5 - .L_4)
	.align		4
.L_4:
        /*001c*/ 	.word	index@(Fma)
        /*0020*/ 	.word	0x00000000
.L_5:


//--------------------- .nv.compat                --------------------------
	.section	.nv.compat,"",@"SHT_CUDA_COMPAT_INFO"
	.align	4
        /*0000*/ 	.byte	0x02, 0x09, 0x00, 0x00, 0x02, 0x02, 0x01, 0x00, 0x02, 0x05, 0x05, 0x00, 0x03, 0x07, 0x01, 0x01
        /*0010*/ 	.byte	0x02, 0x03, 0x00, 0x00, 0x02, 0x06, 0x01, 0x00, 0x04, 0x0b, 0x08, 0x00, 0x09, 0x00, 0x00, 0x00
        /*0020*/ 	.byte	0x00, 0x00, 0x00, 0x00


//--------------------- .nv.info.Fma              --------------------------
	.section	.nv.info.Fma,"",@"SHT_CUDA_INFO"
	.sectionflags	@""
	.align	4


	//----- nvinfo : EIATTR_CUDA_API_VERSION
	.align		4
        /*0000*/ 	.byte	0x04, 0x37
        /*0002*/ 	.short	(.L_7 - .L_6)
.L_6:
        /*0004*/ 	.word	0x00000082


	//----- nvinfo : EIATTR_KPARAM_INFO
	.align		4
.L_7:
        /*0008*/ 	.byte	0x04, 0x17
        /*000a*/ 	.short	(.L_9 - .L_8)
.L_8:
        /*000c*/ 	.word	0x00000000
        /*0010*/ 	.short	0x0004
        /*0012*/ 	.short	0x0018
        /*0014*/ 	.byte	0x00, 0xf5, 0x21, 0x00


	//----- nvinfo : EIATTR_KPARAM_INFO
	.align		4
.L_9:
        /*0018*/ 	.byte	0x04, 0x17
        /*001a*/ 	.short	(.L_11 - .L_10)
.L_10:
        /*001c*/ 	.word	0x00000000
        /*0020*/ 	.short	0x0003
        /*0022*/ 	.short	0x0010
        /*0024*/ 	.byte	0x00, 0xf5, 0x21, 0x00


	//----- nvinfo : EIATTR_KPARAM_INFO
	.align		4
.L_11:
        /*0028*/ 	.byte	0x04, 0x17
        /*002a*/ 	.short	(.L_13 - .L_12)
.L_12:
        /*002c*/ 	.word	0x00000000
        /*0030*/ 	.short	0x0002
        /*0032*/ 	.short	0x0008
        /*0034*/ 	.byte	0x00, 0xf5, 0x21, 0x00


	//----- nvinfo : EIATTR_KPARAM_INFO
	.align		4
.L_13:
        /*0038*/ 	.byte	0x04, 0x17
        /*003a*/ 	.short	(.L_15 - .L_14)
.L_14:
        /*003c*/ 	.word	0x00000000
        /*0040*/ 	.short	0x0001
        /*0042*/ 	.short	0x0004
        /*0044*/ 	.byte	0x00, 0xf0, 0x11, 0x00


	//----- nvinfo : EIATTR_KPARAM_INFO
	.align		4
.L_15:
        /*0048*/ 	.byte	0x04, 0x17
        /*004a*/ 	.short	(.L_17 - .L_16)
.L_16:
        /*004c*/ 	.word	0x00000000
        /*0050*/ 	.short	0x0000
        /*0052*/ 	.short	0x0000
        /*0054*/ 	.byte	0x00, 0xf0, 0x11, 0x00


	//----- nvinfo : EIATTR_SPARSE_MMA_MASK
	.align		4
.L_17:
        /*0058*/ 	.byte	0x03, 0x50
        /*005a*/ 	.short	0x0000


	//----- nvinfo : EIATTR_MAXREG_COUNT
	.align		4
        /*005c*/ 	.byte	0x03, 0x1b
        /*005e*/ 	.short	0x00ff


	//----- nvinfo : EIATTR_MERCURY_ISA_VERSION
	.align		4
        /*0060*/ 	.byte	0x03, 0x5f
        /*0062*/ 	.short	0x0101


	//----- nvinfo : EIATTR_VRC_CTA_INIT_COUNT
	.align		4
        /*0064*/ 	.byte	0x02, 0x4a
	.zero		1
	.zero		1


	//----- nvinfo : EIATTR_EXIT_INSTR_OFFSETS
	.align		4
        /*0068*/ 	.byte	0x04, 0x1c
        /*006a*/ 	.short	(.L_19 - .L_18)


	//   ....[0]....
.L_18:
        /*006c*/ 	.word	0x00000070


	//   ....[1]....
        /*0070*/ 	.word	0x00000140


	//----- nvinfo : EIATTR_CBANK_PARAM_SIZE
	.align		4
.L_19:
        /*0074*/ 	.byte	0x03, 0x19
        /*0076*/ 	.short	0x0020


	//----- nvinfo : EIATTR_PARAM_CBANK
	.align		4
        /*0078*/ 	.byte	0x04, 0x0a
        /*007a*/ 	.short	(.L_21 - .L_20)
	.align		4
.L_20:
        /*007c*/ 	.word	index@(.nv.constant0.Fma)
        /*0080*/ 	.short	0x0380
        /*0082*/ 	.short	0x0020


	//----- nvinfo : EIATTR_SW_WAR
	.align		4
.L_21:
        /*0084*/ 	.byte	0x04, 0x36
        /*0086*/ 	.short	(.L_23 - .L_22)
.L_22:
        /*0088*/ 	.word	0x00000008
.L_23:


//--------------------- .nv.callgraph             --------------------------
	.section	.nv.callgraph,"",@"SHT_CUDA_CALLGRAPH"
	.align	4
	.sectionentsize	8
	.align		4
        /*0000*/ 	.word	0x00000000
	.align		4
        /*0004*/ 	.word	0xffffffff
	.align		4
        /*0008*/ 	.word	0x00000000
	.align		4
        /*000c*/ 	.word	0xfffffffe
	.align		4
        /*0010*/ 	.word	0x00000000
	.align		4
        /*0014*/ 	.word	0xfffffffd
	.align		4
        /*0018*/ 	.word	0x00000000
	.align		4
        /*001c*/ 	.word	0xfffffffc


//--------------------- .text.Fma                 --------------------------
	.section	.text.Fma,"ax",@progbits
	.align	128
        .global         Fma
        .type           Fma,@function
        .size           Fma,(.L_x_1 - Fma)
        .other          Fma,@"STO_CUDA_ENTRY STV_DEFAULT"
Fma:
.text.Fma:
[----:B------:R-:W-:Y:S01]  /*0000*/  LDC R1, c[0x0][0x37c] ;  /* 0x0000df00ff017b82 */ /* 0x000fe20000000800 */
[----:B------:R-:W0:Y:S07]  /*0010*/  S2R R0, SR_TID.X ;  /* 0x0000000000007919 */ /* 0x000e2e0000002100 */
[----:B------:R-:W0:Y:S01]  /*0020*/  S2UR UR4, SR_CTAID.X ;  /* 0x00000000000479c3 */ /* 0x000e220000002500 */
[----:B------:R-:W1:Y:S07]  /*0030*/  LDCU UR5, c[0x0][0x380] ;  /* 0x00007000ff0577ac */ /* 0x000e6e0008000800 */
[----:B------:R-:W0:Y:S02]  /*0040*/  LDC R9, c[0x0][0x360] ;  /* 0x0000d800ff097b82 */ /* 0x000e240000000800 */
[----:B0-----:R-:W-:-:S05]  /*0050*/  IMAD R9, R9, UR4, R0 ;  /* 0x0000000409097c24 */ /* 0x001fca000f8e0200 */
[----:B-1----:R-:W-:-:S13]  /*0060*/  ISETP.GE.AND P0, PT, R9, UR5, PT ;  /* 0x0000000509007c0c */ /* 0x002fda000bf06270 */
[----:B------:R-:W-:Y:S05]  /*0070*/  @P0 EXIT ;  /* 0x000000000000094d */ /* 0x000fea0003800000 */
[----:B------:R-:W0:Y:S01]  /*0080*/  LDC.64 R2, c[0x0][0x390] ;  /* 0x0000e400ff027b82 */ /* 0x000e220000000a00 */
[----:B------:R-:W1:Y:S01]  /*0090*/  LDCU.64 UR4, c[0x0][0x358] ;  /* 0x00006b00ff0477ac */ /* 0x000e620008000a00 */
[----:B------:R-:W2:Y:S06]  /*00a0*/  LDCU UR6, c[0x0][0x384] ;  /* 0x00007080ff0677ac */ /* 0x000eac0008000800 */
[----:B------:R-:W3:Y:S08]  /*00b0*/  LDC.64 R4, c[0x0][0x398] ;  /* 0x0000e600ff047b82 */ /* 0x000ef00000000a00 */
[----:B------:R-:W4:Y:S01]  /*00c0*/  LDC.64 R6, c[0x0][0x388] ;  /* 0x0000e200ff067b82 */ /* 0x000f220000000a00 */
[----:B0-----:R-:W-:-:S06]  /*00d0*/  IMAD.WIDE R2, R9, 0x4, R2 ;  /* 0x0000000409027825 */ /* 0x001fcc00078e0202 */
[----:B-1----:R-:W2:Y:S01]  /*00e0*/  LDG.E R2, desc[UR4][R2.64] ;  /* 0x0000000402027981 */ /* 0x002ea2000c1e1900 */
[----:B---3--:R-:W-:-:S06]  /*00f0*/  IMAD.WIDE R4, R9, 0x4, R4 ;  /* 0x0000000409047825 */ /* 0x008fcc00078e0204 */
[----:B------:R-:W2:Y:S01]  /*0100*/  LDG.E R5, desc[UR4][R4.64] ;  /* 0x0000000404057981 */ /* 0x000ea2000c1e1900 */
[----:B----4-:R-:W-:-:S04]  /*0110*/  IMAD.WIDE R6, R9, 0x4, R6 ;  /* 0x0000000409067825 */ /* 0x010fc800078e0206 */
[----:B--2---:R-:W-:-:S05]  /*0120*/  FFMA R9, R2, UR6, R5 ;  /* 0x0000000602097c23 */ /* 0x004fca0008000005 */
[----:B------:R-:W-:Y:S01]  /*0130*/  STG.E desc[UR4][R6.64], R9 ;  /* 0x0000000906007986 */ /* 0x000fe2000c101904 */
[----:B------:R-:W-:Y:S05]  /*0140*/  EXIT ;  /* 0x000000000000794d */ /* 0x000fea0003800000 */
.L_x_0:
[----:B------:R-:W-:-:S00]  /*0150*/  BRA `(.L_x_0) ;  /* 0xfffffffc00fc7947 */ /* 0x000fc0000383ffff */
[----:B------:R-:W-:-:S00]  /*0160*/  NOP ;  /* 0x0000000000007918 */ /* 0x000fc00000000000 */
        /* <DEDUP_REMOVED lines=9> */
.L_x_1:


//--------------------- .nv.shared.reserved.0     --------------------------
	.section	.nv.shared.reserved.0,"aw",@nobits
	.weak		__nv_reservedSMEM_offset_0_alias
	.size		__nv_reservedSMEM_offset_0_alias, 0, 64
	.other		__nv_reservedSMEM_offset_0_alias,@"STO_CUDA_RESERVED_SHARED STV_DEFAULT"
__nv_reservedSMEM_offset_0_alias:
	.zero		0
	.zero		64


//--------------------- .nv.constant0.Fma         --------------------------
	.section	.nv.constant0.Fma,"a",@progbits
	.sectionflags	@""
	.align	4
.nv.constant0.Fma:
	.zero		928


//--------------------- SYMBOLS --------------------------

	.type		.nv.reservedSmem.offset0,@object
	.size		.nv.reservedSmem.offset0,0x4
